//
// Generated by NVIDIA NVVM Compiler
//
// Compiler Build ID: CL-36424714
// Cuda compilation tools, release 13.0, V13.0.88
// Based on NVVM 20.0.0
//

.version 9.0
.target sm_100
.address_size 64

	// .globl	_Z10sum_globalPfS_i
.extern .shared .align 16 .b8 sData[];

.visible .entry _Z10sum_globalPfS_i(
	.param .u64 .ptr .align 1 _Z10sum_globalPfS_i_param_0,
	.param .u64 .ptr .align 1 _Z10sum_globalPfS_i_param_1,
	.param .u32 _Z10sum_globalPfS_i_param_2
)
{
	.reg .pred 	%p<5>;
	.reg .b32 	%r<10>;
	.reg .b32 	%f<5>;
	.reg .b64 	%rd<9>;

	ld.param.u64 	%rd4, [_Z10sum_globalPfS_i_param_0];
	ld.param.u64 	%rd3, [_Z10sum_globalPfS_i_param_1];
	ld.param.u32 	%r9, [_Z10sum_globalPfS_i_param_2];
	cvta.to.global.u64 	%rd1, %rd4;
	mov.u32 	%r5, %ctaid.x;
	mov.u32 	%r6, %tid.x;
	mov.u32 	%r7, %ntid.x;
	mad.lo.s32 	%r1, %r5, %r7, %r6;
	setp.lt.s32 	%p1, %r9, 2;
	@%p1 bra 	$L__BB0_5;
	mul.wide.s32 	%rd5, %r1, 4;
	add.s64 	%rd2, %rd1, %rd5;
$L__BB0_2:
	shr.u32 	%r3, %r9, 1;
	setp.ge.s32 	%p2, %r1, %r3;
	@%p2 bra 	$L__BB0_4;
	shl.b32 	%r8, %r3, 2;
	cvt.u64.u32 	%rd6, %r8;
	add.s64 	%rd7, %rd2, %rd6;
	ld.global.f32 	%f1, [%rd7];
	ld.global.f32 	%f2, [%rd2];
	add.f32 	%f3, %f1, %f2;
	st.global.f32 	[%rd2], %f3;
$L__BB0_4:
	bar.sync 	0;
	setp.gt.u32 	%p3, %r9, 3;
	mov.u32 	%r9, %r3;
	@%p3 bra 	$L__BB0_2;
$L__BB0_5:
	setp.ne.s32 	%p4, %r1, 0;
	@%p4 bra 	$L__BB0_7;
	ld.global.f32 	%f4, [%rd1];
	cvta.to.global.u64 	%rd8, %rd3;
	st.global.f32 	[%rd8], %f4;
$L__BB0_7:
	ret;

}
	// .globl	_Z10sum_sharedPfS_i
.visible .entry _Z10sum_sharedPfS_i(
	.param .u64 .ptr .align 1 _Z10sum_sharedPfS_i_param_0,
	.param .u64 .ptr .align 1 _Z10sum_sharedPfS_i_param_1,
	.param .u32 _Z10sum_sharedPfS_i_param_2
)
{
	.reg .pred 	%p<5>;
	.reg .b32 	%r<14>;
	.reg .b32 	%f<6>;
	.reg .b64 	%rd<7>;

	ld.param.u64 	%rd2, [_Z10sum_sharedPfS_i_param_0];
	ld.param.u64 	%rd1, [_Z10sum_sharedPfS_i_param_1];
	ld.param.u32 	%r13, [_Z10sum_sharedPfS_i_param_2];
	cvta.to.global.u64 	%rd3, %rd2;
	mov.u32 	%r6, %ctaid.x;
	mov.u32 	%r7, %tid.x;
	mov.u32 	%r8, %ntid.x;
	mad.lo.s32 	%r1, %r6, %r8, %r7;
	mul.wide.s32 	%rd4, %r1, 4;
	add.s64 	%rd5, %rd3, %rd4;
	ld.global.f32 	%f1, [%rd5];
	shl.b32 	%r9, %r1, 2;
	mov.u32 	%r10, sData;
	add.s32 	%r2, %r10, %r9;
	st.shared.f32 	[%r2], %f1;
	bar.sync 	0;
	setp.lt.s32 	%p1, %r13, 2;
	@%p1 bra 	$L__BB1_4;
$L__BB1_1:
	shr.u32 	%r4, %r13, 1;
	setp.ge.s32 	%p2, %r1, %r4;
	@%p2 bra 	$L__BB1_3;
	shl.b32 	%r11, %r4, 2;
	add.s32 	%r12, %r2, %r11;
	ld.shared.f32 	%f2, [%r12];
	ld.shared.f32 	%f3, [%r2];
	add.f32 	%f4, %f2, %f3;
	st.shared.f32 	[%r2], %f4;
$L__BB1_3:
	bar.sync 	0;
	setp.gt.u32 	%p3, %r13, 3;
	mov.u32 	%r13, %r4;
	@%p3 bra 	$L__BB1_1;
$L__BB1_4:
	setp.ne.s32 	%p4, %r1, 0;
	@%p4 bra 	$L__BB1_6;
	ld.shared.f32 	%f5, [sData];
	cvta.to.global.u64 	%rd6, %rd1;
	st.global.f32 	[%rd6], %f5;
$L__BB1_6:
	ret;

}


// ===== COMPILED SASS (sm_100) =====

	.target	sm_100

	.elftype	@"ET_EXEC"


//--------------------- .note.nv.tkinfo           --------------------------
	.section	.note.nv.tkinfo,"",@"SHT_NOTE"
	.sectionflags	@"SHF_NOTE_NV_TKINFO"
	.tkinfo
        /*0018*/ 	.word	0x00000002
        /*0030*/ 	.string	""
        /*0030*/ 	.string	"ptxas"
        /*0030*/ 	.string	"Cuda compilation tools, release 13.0, V13.0.88"
        /*0030*/ 	.string	"Build cuda_13.0.r13.0/compiler.36424714_0"
        /*0030*/ 	.string	"-arch sm_100 -m 64 "



//--------------------- .note.nv.cuinfo           --------------------------
	.section	.note.nv.cuinfo,"",@"SHT_NOTE"
	.sectionflags	@"SHF_NOTE_NV_CUINFO"
        /*0018*/ 	.short	0x0002
        /*001a*/ 	.short	0x0064
        /*001c*/ 	.short	0x0082
	.zero		2


//--------------------- .nv.info                  --------------------------
	.section	.nv.info,"",@"SHT_CUDA_INFO"
	.align	4


	//----- nvinfo : EIATTR_REGCOUNT
	.align		4
        /*0000*/ 	.byte	0x04, 0x2f
        /*0002*/ 	.short	(.L_1 - .L_0)
	.align		4
.L_0:
        /*0004*/ 	.word	index@(_Z10sum_globalPfS_i)
        /*0008*/ 	.word	0x0000000c


	//----- nvinfo : EIATTR_FRAME_SIZE
	.align		4
.L_1:
        /*000c*/ 	.byte	0x04, 0x11
        /*000e*/ 	.short	(.L_3 - .L_2)
	.align		4
.L_2:
        /*0010*/ 	.word	index@(_Z10sum_globalPfS_i)
        /*0014*/ 	.word	0x00000000


	//----- nvinfo : EIATTR_REGCOUNT
	.align		4
.L_3:
        /*0018*/ 	.byte	0x04, 0x2f
        /*001a*/ 	.short	(.L_5 - .L_4)
	.align		4
.L_4:
        /*001c*/ 	.word	index@(_Z10sum_sharedPfS_i)
        /*0020*/ 	.word	0x0000000a


	//----- nvinfo : EIATTR_FRAME_SIZE
	.align		4
.L_5:
        /*0024*/ 	.byte	0x04, 0x11
        /*0026*/ 	.short	(.L_7 - .L_6)
	.align		4
.L_6:
        /*0028*/ 	.word	index@(_Z10sum_sharedPfS_i)
        /*002c*/ 	.word	0x00000000


	//----- nvinfo : EIATTR_MIN_STACK_SIZE
	.align		4
.L_7:
        /*0030*/ 	.byte	0x04, 0x12
        /*0032*/ 	.short	(.L_9 - .L_8)
	.align		4
.L_8:
        /*0034*/ 	.word	index@(_Z10sum_sharedPfS_i)
        /*0038*/ 	.word	0x00000000


	//----- nvinfo : EIATTR_MIN_STACK_SIZE
	.align		4
.L_9:
        /*003c*/ 	.byte	0x04, 0x12
        /*003e*/ 	.short	(.L_11 - .L_10)
	.align		4
.L_10:
        /*0040*/ 	.word	index@(_Z10sum_globalPfS_i)
        /*0044*/ 	.word	0x00000000
.L_11:


//--------------------- .nv.compat                --------------------------
	.section	.nv.compat,"",@"SHT_CUDA_COMPAT_INFO"
	.align	4
        /*0000*/ 	.byte	0x02, 0x09, 0x00, 0x00, 0x02, 0x02, 0x01, 0x00, 0x02, 0x05, 0x05, 0x00, 0x03, 0x07, 0x01, 0x01
        /*0010*/ 	.byte	0x02, 0x03, 0x00, 0x00, 0x02, 0x06, 0x01, 0x00, 0x04, 0x0b, 0x08, 0x00, 0x09, 0x00, 0x00, 0x00
        /*0020*/ 	.byte	0x00, 0x00, 0x00, 0x00


//--------------------- .nv.info._Z10sum_sharedPfS_i --------------------------
	.section	.nv.info._Z10sum_sharedPfS_i,"",@"SHT_CUDA_INFO"
	.sectionflags	@""
	.align	4


	//----- nvinfo : EIATTR_CUDA_API_VERSION
	.align		4
        /*0000*/ 	.byte	0x04, 0x37
        /*0002*/ 	.short	(.L_13 - .L_12)
.L_12:
        /*0004*/ 	.word	0x00000082


	//----- nvinfo : EIATTR_KPARAM_INFO
	.align		4
.L_13:
        /*0008*/ 	.byte	0x04, 0x17
        /*000a*/ 	.short	(.L_15 - .L_14)
.L_14:
        /*000c*/ 	.word	0x00000000
        /*0010*/ 	.short	0x0002
        /*0012*/ 	.short	0x0010
        /*0014*/ 	.byte	0x00, 0xf0, 0x11, 0x00


	//----- nvinfo : EIATTR_KPARAM_INFO
	.align		4
.L_15:
        /*0018*/ 	.byte	0x04, 0x17
        /*001a*/ 	.short	(.L_17 - .L_16)
.L_16:
        /*001c*/ 	.word	0x00000000
        /*0020*/ 	.short	0x0001
        /*0022*/ 	.short	0x0008
        /*0024*/ 	.byte	0x00, 0xf5, 0x21, 0x00


	//----- nvinfo : EIATTR_KPARAM_INFO
	.align		4
.L_17:
        /*0028*/ 	.byte	0x04, 0x17
        /*002a*/ 	.short	(.L_19 - .L_18)
.L_18:
        /*002c*/ 	.word	0x00000000
        /*0030*/ 	.short	0x0000
        /*0032*/ 	.short	0x0000
        /*0034*/ 	.byte	0x00, 0xf5, 0x21, 0x00


	//----- nvinfo : EIATTR_SPARSE_MMA_MASK
	.align		4
.L_19:
        /*0038*/ 	.byte	0x03, 0x50
        /*003a*/ 	.short	0x0000


	//----- nvinfo : EIATTR_MAXREG_COUNT
	.align		4
        /*003c*/ 	.byte	0x03, 0x1b
        /*003e*/ 	.short	0x00ff


	//----- nvinfo : EIATTR_NUM_BARRIERS
	.align		4
        /*0040*/ 	.byte	0x02, 0x4c
        /*0042*/ 	.byte	0x01
	.zero		1


	//----- nvinfo : EIATTR_MERCURY_ISA_VERSION
	.align		4
        /*0044*/ 	.byte	0x03, 0x5f
        /*0046*/ 	.short	0x0101


	//----- nvinfo : EIATTR_VRC_CTA_INIT_COUNT
	.align		4
        /*0048*/ 	.byte	0x02, 0x4a
	.zero		1
	.zero		1


	//----- nvinfo : EIATTR_EXIT_INSTR_OFFSETS
	.align		4
        /*004c*/ 	.byte	0x04, 0x1c
        /*004e*/ 	.short	(.L_21 - .L_20)


	//   ....[0]....
.L_20:
        /*0050*/ 	.word	0x00000200


	//   ....[1]....
        /*0054*/ 	.word	0x00000270


	//----- nvinfo : EIATTR_CBANK_PARAM_SIZE
	.align		4
.L_21:
        /*0058*/ 	.byte	0x03, 0x19
        /*005a*/ 	.short	0x0014


	//----- nvinfo : EIATTR_PARAM_CBANK
	.align		4
        /*005c*/ 	.byte	0x04, 0x0a
        /*005e*/ 	.short	(.L_23 - .L_22)
	.align		4
.L_22:
        /*0060*/ 	.word	index@(.nv.constant0._Z10sum_sharedPfS_i)
        /*0064*/ 	.short	0x0380
        /*0066*/ 	.short	0x0014


	//----- nvinfo : EIATTR_SW_WAR
	.align		4
.L_23:
        /*0068*/ 	.byte	0x04, 0x36
        /*006a*/ 	.short	(.L_25 - .L_24)
.L_24:
        /*006c*/ 	.word	0x00000008
.L_25:


//--------------------- .nv.info._Z10sum_globalPfS_i --------------------------
	.section	.nv.info._Z10sum_globalPfS_i,"",@"SHT_CUDA_INFO"
	.sectionflags	@""
	.align	4


	//----- nvinfo : EIATTR_CUDA_API_VERSION
	.align		4
        /*0000*/ 	.byte	0x04, 0x37
        /*0002*/ 	.short	(.L_27 - .L_26)
.L_26:
        /*0004*/ 	.word	0x00000082


	//----- nvinfo : EIATTR_KPARAM_INFO
	.align		4
.L_27:
        /*0008*/ 	.byte	0x04, 0x17
        /*000a*/ 	.short	(.L_29 - .L_28)
.L_28:
        /*000c*/ 	.word	0x00000000
        /*0010*/ 	.short	0x0002
        /*0012*/ 	.short	0x0010
        /*0014*/ 	.byte	0x00, 0xf0, 0x11, 0x00


	//----- nvinfo : EIATTR_KPARAM_INFO
	.align		4
.L_29:
        /*0018*/ 	.byte	0x04, 0x17
        /*001a*/ 	.short	(.L_31 - .L_30)
.L_30:
        /*001c*/ 	.word	0x00000000
        /*0020*/ 	.short	0x0001
        /*0022*/ 	.short	0x0008
        /*0024*/ 	.byte	0x00, 0xf5, 0x21, 0x00


	//----- nvinfo : EIATTR_KPARAM_INFO
	.align		4
.L_31:
        /*0028*/ 	.byte	0x04, 0x17
        /*002a*/ 	.short	(.L_33 - .L_32)
.L_32:
        /*002c*/ 	.word	0x00000000
        /*0030*/ 	.short	0x0000
        /*0032*/ 	.short	0x0000
        /*0034*/ 	.byte	0x00, 0xf5, 0x21, 0x00


	//----- nvinfo : EIATTR_SPARSE_MMA_MASK
	.align		4
.L_33:
        /*0038*/ 	.byte	0x03, 0x50
        /*003a*/ 	.short	0x0000


	//----- nvinfo : EIATTR_MAXREG_COUNT
	.align		4
        /*003c*/ 	.byte	0x03, 0x1b
        /*003e*/ 	.short	0x00ff


	//----- nvinfo : EIATTR_NUM_BARRIERS
	.align		4
        /*0040*/ 	.byte	0x02, 0x4c
        /*0042*/ 	.byte	0x01
	.zero		1


	//----- nvinfo : EIATTR_MERCURY_ISA_VERSION
	.align		4
        /*0044*/ 	.byte	0x03, 0x5f
        /*0046*/ 	.short	0x0101


	//----- nvinfo : EIATTR_VRC_CTA_INIT_COUNT
	.align		4
        /*0048*/ 	.byte	0x02, 0x4a
	.zero		1
	.zero		1


	//----- nvinfo : EIATTR_EXIT_INSTR_OFFSETS
	.align		4
        /*004c*/ 	.byte	0x04, 0x1c
        /*004e*/ 	.short	(.L_35 - .L_34)


	//   ....[0]....
.L_34:
        /*0050*/ 	.word	0x000001d0


	//   ....[1]....
        /*0054*/ 	.word	0x00000220


	//----- nvinfo : EIATTR_CRS_STACK_SIZE
	.align		4
.L_35:
        /*0058*/ 	.byte	0x04, 0x1e
        /*005a*/ 	.short	(.L_37 - .L_36)
.L_36:
        /*005c*/ 	.word	0x00000000


	//----- nvinfo : EIATTR_CBANK_PARAM_SIZE
	.align		4
.L_37:
        /*0060*/ 	.byte	0x03, 0x19
        /*0062*/ 	.short	0x0014


	//----- nvinfo : EIATTR_PARAM_CBANK
	.align		4
        /*0064*/ 	.byte	0x04, 0x0a
        /*0066*/ 	.short	(.L_39 - .L_38)
	.align		4
.L_38:
        /*0068*/ 	.word	index@(.nv.constant0._Z10sum_globalPfS_i)
        /*006c*/ 	.short	0x0380
        /*006e*/ 	.short	0x0014


	//----- nvinfo : EIATTR_SW_WAR
	.align		4
.L_39:
        /*0070*/ 	.byte	0x04, 0x36
        /*0072*/ 	.short	(.L_41 - .L_40)
.L_40:
        /*0074*/ 	.word	0x00000008
.L_41:


//--------------------- .nv.callgraph             --------------------------
	.section	.nv.callgraph,"",@"SHT_CUDA_CALLGRAPH"
	.align	4
	.sectionentsize	8
	.align		4
        /*0000*/ 	.word	0x00000000
	.align		4
        /*0004*/ 	.word	0xffffffff
	.align		4
        /*0008*/ 	.word	0x00000000
	.align		4
        /*000c*/ 	.word	0xfffffffe
	.align		4
        /*0010*/ 	.word	0x00000000
	.align		4
        /*0014*/ 	.word	0xfffffffd
	.align		4
        /*0018*/ 	.word	0x00000000
	.align		4
        /*001c*/ 	.word	0xfffffffc


//--------------------- .text._Z10sum_sharedPfS_i --------------------------
	.section	.text._Z10sum_sharedPfS_i,"ax",@progbits
	.align	128
        .global         _Z10sum_sharedPfS_i
        .type           _Z10sum_sharedPfS_i,@function
        .size           _Z10sum_sharedPfS_i,(.L_x_8 - _Z10sum_sharedPfS_i)
        .other          _Z10sum_sharedPfS_i,@"STO_CUDA_ENTRY STV_DEFAULT"
_Z10sum_sharedPfS_i:
.text._Z10sum_sharedPfS_i:
[----:B------:R-:W-:Y:S01]  /*0000*/  LDC R1, c[0x0][0x37c] ;  /* 0x0000df00ff017b82 */ /* 0x000fe20000000800 */
[----:B------:R-:W0:Y:S07]  /*0010*/  S2R R5, SR_TID.X ;  /* 0x0000000000057919 */ /* 0x000e2e0000002100 */
[----:B------:R-:W0:Y:S01]  /*0020*/  S2UR UR4, SR_CTAID.X ;  /* 0x00000000000479c3 */ /* 0x000e220000002500 */
[----:B------:R-:W1:Y:S01]  /*0030*/  LDCU.64 UR6, c[0x0][0x358] ;  /* 0x00006b00ff0677ac */ /* 0x000e620008000a00 */
[----:B------:R-:W2:Y:S06]  /*0040*/  LDCU UR8, c[0x0][0x390] ;  /* 0x00007200ff0877ac */ /* 0x000eac0008000800 */
[----:B------:R-:W0:Y:S08]  /*0050*/  LDC R0, c[0x0][0x360] ;  /* 0x0000d800ff007b82 */ /* 0x000e300000000800 */
[----:B------:R-:W3:Y:S01]  /*0060*/  LDC.64 R2, c[0x0][0x380] ;  /* 0x0000e000ff027b82 */ /* 0x000ee20000000a00 */
[----:B0-----:R-:W-:-:S04]  /*0070*/  IMAD R5, R0, UR4, R5 ;  /* 0x0000000400057c24 */ /* 0x001fc8000f8e0205 */
[----:B---3--:R-:W-:-:S06]  /*0080*/  IMAD.WIDE R2, R5, 0x4, R2 ;  /* 0x0000000405027825 */ /* 0x008fcc00078e0202 */
[----:B-1----:R-:W3:Y:S01]  /*0090*/  LDG.E R2, desc[UR6][R2.64] ;  /* 0x0000000602027981 */ /* 0x002ee2000c1e1900 */
[----:B------:R-:W0:Y:S01]  /*00a0*/  S2UR UR5, SR_CgaCtaId ;  /* 0x00000000000579c3 */ /* 0x000e220000008800 */
[----:B------:R-:W-:Y:S01]  /*00b0*/  UMOV UR4, 0x400 ;  /* 0x0000040000047882 */ /* 0x000fe20000000000 */
[----:B--2---:R-:W-:Y:S01]  /*00c0*/  UISETP.GE.AND UP0, UPT, UR8, 0x2, UPT ;  /* 0x000000020800788c */ /* 0x004fe2000bf06270 */
[----:B------:R-:W-:Y:S01]  /*00d0*/  ISETP.NE.AND P0, PT, R5, RZ, PT ;  /* 0x000000ff0500720c */ /* 0x000fe20003f05270 */
[----:B0-----:R-:W-:-:S06]  /*00e0*/  ULEA UR4, UR5, UR4, 0x18 ;  /* 0x0000000405047291 */ /* 0x001fcc000f8ec0ff */
[----:B------:R-:W-:-:S05]  /*00f0*/  LEA R7, R5, UR4, 0x2 ;  /* 0x0000000405077c11 */ /* 0x000fca000f8e10ff */
[----:B---3--:R0:W-:Y:S01]  /*0100*/  STS [R7], R2 ;  /* 0x0000000207007388 */ /* 0x0081e20000000800 */
[----:B------:R-:W-:Y:S06]  /*0110*/  BAR.SYNC.DEFER_BLOCKING 0x0 ;  /* 0x0000000000007b1d */ /* 0x000fec0000010000 */
[----:B------:R-:W-:Y:S05]  /*0120*/  BRA.U !UP0, `(.L_x_0) ;  /* 0x0000000108347547 */ /* 0x000fea000b800000 */
[----:B------:R-:W1:Y:S02]  /*0130*/  LDCU UR4, c[0x0][0x390] ;  /* 0x00007200ff0477ac */ /* 0x000e640008000800 */
[----:B-1----:R-:W-:-:S07]  /*0140*/  IMAD.U32 R0, RZ, RZ, UR4 ;  /* 0x00000004ff007e24 */ /* 0x002fce000f8e00ff */
.L_x_1:
[----:B------:R-:W-:-:S04]  /*0150*/  SHF.R.U32.HI R6, RZ, 0x1, R0 ;  /* 0x00000001ff067819 */ /* 0x000fc80000011600 */
[----:B------:R-:W-:-:S13]  /*0160*/  ISETP.GE.AND P1, PT, R5, R6, PT ;  /* 0x000000060500720c */ /* 0x000fda0003f26270 */
[----:B0-----:R-:W-:Y:S01]  /*0170*/  @!P1 LEA R2, R6, R7, 0x2 ;  /* 0x0000000706029211 */ /* 0x001fe200078e10ff */
[----:B------:R-:W-:Y:S05]  /*0180*/  @!P1 LDS R3, [R7] ;  /* 0x0000000007039984 */ /* 0x000fea0000000800 */
[----:B------:R-:W0:Y:S02]  /*0190*/  @!P1 LDS R2, [R2] ;  /* 0x0000000002029984 */ /* 0x000e240000000800 */
[----:B0-----:R-:W-:-:S05]  /*01a0*/  @!P1 FADD R4, R2, R3 ;  /* 0x0000000302049221 */ /* 0x001fca0000000000 */
[----:B------:R1:W-:Y:S01]  /*01b0*/  @!P1 STS [R7], R4 ;  /* 0x0000000407009388 */ /* 0x0003e20000000800 */
[----:B------:R-:W-:Y:S01]  /*01c0*/  BAR.SYNC.DEFER_BLOCKING 0x0 ;  /* 0x0000000000007b1d */ /* 0x000fe20000010000 */
[----:B------:R-:W-:Y:S01]  /*01d0*/  ISETP.GT.U32.AND P1, PT, R0, 0x3, PT ;  /* 0x000000030000780c */ /* 0x000fe20003f24070 */
[----:B------:R-:W-:-:S12]  /*01e0*/  IMAD.MOV.U32 R0, RZ, RZ, R6 ;  /* 0x000000ffff007224 */ /* 0x000fd800078e0006 */
[----:B-1----:R-:W-:Y:S05]  /*01f0*/  @P1 BRA `(.L_x_1) ;  /* 0xfffffffc00d41947 */ /* 0x002fea000383ffff */
.L_x_0:
[----:B------:R-:W-:Y:S05]  /*0200*/  @P0 EXIT ;  /* 0x000000000000094d */ /* 0x000fea0003800000 */
[----:B------:R-:W1:Y:S01]  /*0210*/  S2UR UR5, SR_CgaCtaId ;  /* 0x00000000000579c3 */ /* 0x000e620000008800 */
[----:B------:R-:W-:-:S07]  /*0220*/  UMOV UR4, 0x400 ;  /* 0x0000040000047882 */ /* 0x000fce0000000000 */
[----:B0-----:R-:W0:Y:S01]  /*0230*/  LDC.64 R2, c[0x0][0x388] ;  /* 0x0000e200ff027b82 */ /* 0x001e220000000a00 */
[----:B-1----:R-:W-:-:S09]  /*0240*/  ULEA UR4, UR5, UR4, 0x18 ;  /* 0x0000000405047291 */ /* 0x002fd2000f8ec0ff */
[----:B------:R-:W0:Y:S04]  /*0250*/  LDS R5, [UR4] ;  /* 0x00000004ff057984 */ /* 0x000e280008000800 */
[----:B0-----:R-:W-:Y:S01]  /*0260*/  STG.E desc[UR6][R2.64], R5 ;  /* 0x0000000502007986 */ /* 0x001fe2000c101906 */
[----:B------:R-:W-:Y:S05]  /*0270*/  EXIT ;  /* 0x000000000000794d */ /* 0x000fea0003800000 */
.L_x_2:
[----:B------:R-:W-:-:S00]  /*0280*/  BRA `(.L_x_2) ;  /* 0xfffffffc00fc7947 */ /* 0x000fc0000383ffff */
[----:B------:R-:W-:-:S00]  /*0290*/  NOP ;  /* 0x0000000000007918 */ /* 0x000fc00000000000 */
        /* <DEDUP_REMOVED lines=14> */
.L_x_8:


//--------------------- .text._Z10sum_globalPfS_i --------------------------
	.section	.text._Z10sum_globalPfS_i,"ax",@progbits
	.align	128
        .global         _Z10sum_globalPfS_i
        .type           _Z10sum_globalPfS_i,@function
        .size           _Z10sum_globalPfS_i,(.L_x_9 - _Z10sum_globalPfS_i)
        .other          _Z10sum_globalPfS_i,@"STO_CUDA_ENTRY STV_DEFAULT"
_Z10sum_globalPfS_i:
.text._Z10sum_globalPfS_i:
[----:B------:R-:W-:Y:S01]  /*0000*/  LDC R1, c[0x0][0x37c] ;  /* 0x0000df00ff017b82 */ /* 0x000fe20000000800 */
[----:B------:R-:W0:Y:S01]  /*0010*/  S2R R7, SR_TID.X ;  /* 0x0000000000077919 */ /* 0x000e220000002100 */
[----:B------:R-:W1:Y:S06]  /*0020*/  LDCU UR7, c[0x0][0x390] ;  /* 0x00007200ff0777ac */ /* 0x000e6c0008000800 */
[----:B------:R-:W0:Y:S01]  /*0030*/  S2UR UR6, SR_CTAID.X ;  /* 0x00000000000679c3 */ /* 0x000e220000002500 */
[----:B------:R-:W2:Y:S07]  /*0040*/  LDCU.64 UR4, c[0x0][0x358] ;  /* 0x00006b00ff0477ac */ /* 0x000eae0008000a00 */
[----:B------:R-:W0:Y:S01]  /*0050*/  LDC R0, c[0x0][0x360] ;  /* 0x0000d800ff007b82 */ /* 0x000e220000000800 */
[----:B-1----:R-:W-:Y:S01]  /*0060*/  UISETP.GE.AND UP0, UPT, UR7, 0x2, UPT ;  /* 0x000000020700788c */ /* 0x002fe2000bf06270 */
[----:B0-----:R-:W-:-:S08]  /*0070*/  IMAD R7, R0, UR6, R7 ;  /* 0x0000000600077c24 */ /* 0x001fd0000f8e0207 */
[----:B--2---:R-:W-:Y:S05]  /*0080*/  BRA.U !UP0, `(.L_x_3) ;  /* 0x00000001084c7547 */ /* 0x004fea000b800000 */
[----:B------:R-:W0:Y:S01]  /*0090*/  LDC.64 R2, c[0x0][0x380] ;  /* 0x0000e000ff027b82 */ /* 0x000e220000000a00 */
[----:B------:R-:W1:Y:S02]  /*00a0*/  LDCU UR6, c[0x0][0x390] ;  /* 0x00007200ff0677ac */ /* 0x000e640008000800 */
[----:B-1----:R-:W-:Y:S02]  /*00b0*/  IMAD.U32 R0, RZ, RZ, UR6 ;  /* 0x00000006ff007e24 */ /* 0x002fe4000f8e00ff */
[----:B0-----:R-:W-:-:S07]  /*00c0*/  IMAD.WIDE R2, R7, 0x4, R2 ;  /* 0x0000000407027825 */ /* 0x001fce00078e0202 */
.L_x_6:
[----:B------:R-:W-:Y:S01]  /*00d0*/  SHF.R.U32.HI R6, RZ, 0x1, R0 ;  /* 0x00000001ff067819 */ /* 0x000fe20000011600 */
[----:B------:R-:W-:Y:S03]  /*00e0*/  BSSY.RECONVERGENT B0, `(.L_x_4) ;  /* 0x0000009000007945 */ /* 0x000fe60003800200 */
[----:B------:R-:W-:-:S13]  /*00f0*/  ISETP.GE.AND P0, PT, R7, R6, PT ;  /* 0x000000060700720c */ /* 0x000fda0003f06270 */
[----:B0-----:R-:W-:Y:S05]  /*0100*/  @P0 BRA `(.L_x_5) ;  /* 0x0000000000180947 */ /* 0x001fea0003800000 */
[----:B------:R-:W-:Y:S01]  /*0110*/  LEA R4, P0, R6, R2, 0x2 ;  /* 0x0000000206047211 */ /* 0x000fe200078010ff */
[----:B------:R-:W2:Y:S03]  /*0120*/  LDG.E R9, desc[UR4][R2.64] ;  /* 0x0000000402097981 */ /* 0x000ea6000c1e1900 */
[----:B------:R-:W-:-:S05]  /*0130*/  IADD3.X R5, PT, PT, RZ, R3, RZ, P0, !PT ;  /* 0x00000003ff057210 */ /* 0x000fca00007fe4ff */
[----:B------:R-:W2:Y:S02]  /*0140*/  LDG.E R4, desc[UR4][R4.64] ;  /* 0x0000000404047981 */ /* 0x000ea4000c1e1900 */
[----:B--2---:R-:W-:-:S05]  /*0150*/  FADD R9, R4, R9 ;  /* 0x0000000904097221 */ /* 0x004fca0000000000 */
[----:B------:R0:W-:Y:S02]  /*0160*/  STG.E desc[UR4][R2.64], R9 ;  /* 0x0000000902007986 */ /* 0x0001e4000c101904 */
.L_x_5:
[----:B------:R-:W-:Y:S05]  /*0170*/  BSYNC.RECONVERGENT B0 ;  /* 0x0000000000007941 */ /* 0x000fea0003800200 */
.L_x_4:
[----:B------:R-:W-:Y:S01]  /*0180*/  BAR.SYNC.DEFER_BLOCKING 0x0 ;  /* 0x0000000000007b1d */ /* 0x000fe20000010000 */
[----:B------:R-:W-:Y:S01]  /*0190*/  ISETP.GT.U32.AND P0, PT, R0, 0x3, PT ;  /* 0x000000030000780c */ /* 0x000fe20003f04070 */
[----:B------:R-:W-:-:S12]  /*01a0*/  IMAD.MOV.U32 R0, RZ, RZ, R6 ;  /* 0x000000ffff007224 */ /* 0x000fd800078e0006 */
[----:B------:R-:W-:Y:S05]  /*01b0*/  @P0 BRA `(.L_x_6) ;  /* 0xfffffffc00c40947 */ /* 0x000fea000383ffff */
.L_x_3:
[----:B------:R-:W-:-:S13]  /*01c0*/  ISETP.NE.AND P0, PT, R7, RZ, PT ;  /* 0x000000ff0700720c */ /* 0x000fda0003f05270 */
[----:B------:R-:W-:Y:S05]  /*01d0*/  @P0 EXIT ;  /* 0x000000000000094d */ /* 0x000fea0003800000 */
[----:B0-----:R-:W0:Y:S02]  /*01e0*/  LDC.64 R2, c[0x0][0x380] ;  /* 0x0000e000ff027b82 */ /* 0x001e240000000a00 */
[----:B0-----:R-:W2:Y:S06]  /*01f0*/  LDG.E R3, desc[UR4][R2.64] ;  /* 0x0000000402037981 */ /* 0x001eac000c1e1900 */
[----:B------:R-:W2:Y:S02]  /*0200*/  LDC.64 R4, c[0x0][0x388] ;  /* 0x0000e200ff047b82 */ /* 0x000ea40000000a00 */
[----:B--2---:R-:W-:Y:S01]  /*0210*/  STG.E desc[UR4][R4.64], R3 ;  /* 0x0000000304007986 */ /* 0x004fe2000c101904 */
[----:B------:R-:W-:Y:S05]  /*0220*/  EXIT ;  /* 0x000000000000794d */ /* 0x000fea0003800000 */
.L_x_7:
        /* <DEDUP_REMOVED lines=13> */
.L_x_9:


//--------------------- .nv.shared._Z10sum_sharedPfS_i --------------------------
	.section	.nv.shared._Z10sum_sharedPfS_i,"aw",@nobits
	.sectionflags	@""
	.align	16
	.zero		1024


//--------------------- .nv.shared.reserved.0     --------------------------
	.section	.nv.shared.reserved.0,"aw",@nobits
	.weak		__nv_reservedSMEM_offset_0_alias
	.size		__nv_reservedSMEM_offset_0_alias, 0, 64
	.other		__nv_reservedSMEM_offset_0_alias,@"STO_CUDA_RESERVED_SHARED STV_DEFAULT"
__nv_reservedSMEM_offset_0_alias:
	.zero		0
	.zero		64


//--------------------- .nv.shared._Z10sum_globalPfS_i --------------------------
	.section	.nv.shared._Z10sum_globalPfS_i,"aw",@nobits
	.sectionflags	@""
	.align	16
	.zero		1024


//--------------------- .nv.constant0._Z10sum_sharedPfS_i --------------------------
	.section	.nv.constant0._Z10sum_sharedPfS_i,"a",@progbits
	.sectionflags	@""
	.align	4
.nv.constant0._Z10sum_sharedPfS_i:
	.zero		916


//--------------------- .nv.constant0._Z10sum_globalPfS_i --------------------------
	.section	.nv.constant0._Z10sum_globalPfS_i,"a",@progbits
	.sectionflags	@""
	.align	4
.nv.constant0._Z10sum_globalPfS_i:
	.zero		916


//--------------------- SYMBOLS --------------------------

	.type		.nv.reservedSmem.offset0,@object
	.size		.nv.reservedSmem.offset0,0x4
	.type		.nv.reservedSmem.cap,@object
	.size		.nv.reservedSmem.cap,0x4
